//
// Generated by NVIDIA NVVM Compiler
//
// Compiler Build ID: CL-36424714
// Cuda compilation tools, release 13.0, V13.0.88
// Based on NVVM 20.0.0
//

.version 9.0
.target sm_100
.address_size 64

	// .globl	_Z16simpleTaskKerneljPfS_S_

.visible .entry _Z16simpleTaskKerneljPfS_S_(
	.param .u32 _Z16simpleTaskKerneljPfS_S__param_0,
	.param .u64 .ptr .align 1 _Z16simpleTaskKerneljPfS_S__param_1,
	.param .u64 .ptr .align 1 _Z16simpleTaskKerneljPfS_S__param_2,
	.param .u64 .ptr .align 1 _Z16simpleTaskKerneljPfS_S__param_3
)
{
	.reg .pred 	%p<3>;
	.reg .b32 	%r<7>;
	.reg .b32 	%f<7>;
	.reg .b64 	%rd<12>;

	ld.param.u32 	%r2, [_Z16simpleTaskKerneljPfS_S__param_0];
	ld.param.u64 	%rd2, [_Z16simpleTaskKerneljPfS_S__param_1];
	ld.param.u64 	%rd3, [_Z16simpleTaskKerneljPfS_S__param_2];
	ld.param.u64 	%rd4, [_Z16simpleTaskKerneljPfS_S__param_3];
	mov.u32 	%r3, %ntid.x;
	mov.u32 	%r4, %ctaid.x;
	mov.u32 	%r5, %tid.x;
	mad.lo.s32 	%r1, %r3, %r4, %r5;
	setp.ge.u32 	%p1, %r1, %r2;
	@%p1 bra 	$L__BB0_4;
	cvta.to.global.u64 	%rd5, %rd2;
	mul.wide.u32 	%rd6, %r1, 4;
	add.s64 	%rd1, %rd5, %rd6;
	ld.global.f32 	%f1, [%rd1];
	setp.eq.f32 	%p2, %f1, 0f00000000;
	@%p2 bra 	$L__BB0_3;
	cvta.to.global.u64 	%rd7, %rd3;
	add.s64 	%rd9, %rd7, %rd6;
	ld.global.f32 	%f2, [%rd9];
	div.rn.f32 	%f3, %f2, %f1;
	st.global.f32 	[%rd9], %f3;
	cvta.to.global.u64 	%rd10, %rd4;
	add.s64 	%rd11, %rd10, %rd6;
	ld.global.f32 	%f4, [%rd11];
	ld.global.f32 	%f5, [%rd1];
	div.rn.f32 	%f6, %f4, %f5;
	st.global.f32 	[%rd11], %f6;
$L__BB0_3:
	mov.b32 	%r6, 0;
	st.global.u32 	[%rd1], %r6;
$L__BB0_4:
	ret;

}


// ===== COMPILED SASS (sm_100) =====

	.target	sm_100

	.elftype	@"ET_EXEC"


//--------------------- .note.nv.tkinfo           --------------------------
	.section	.note.nv.tkinfo,"",@"SHT_NOTE"
	.sectionflags	@"SHF_NOTE_NV_TKINFO"
	.tkinfo
        /*0018*/ 	.word	0x00000002
        /*0030*/ 	.string	""
        /*0030*/ 	.string	"ptxas"
        /*0030*/ 	.string	"Cuda compilation tools, release 13.0, V13.0.88"
        /*0030*/ 	.string	"Build cuda_13.0.r13.0/compiler.36424714_0"
        /*0030*/ 	.string	"-arch sm_100 -m 64 "



//--------------------- .note.nv.cuinfo           --------------------------
	.section	.note.nv.cuinfo,"",@"SHT_NOTE"
	.sectionflags	@"SHF_NOTE_NV_CUINFO"
        /*0018*/ 	.short	0x0002
        /*001a*/ 	.short	0x0064
        /*001c*/ 	.short	0x0082
	.zero		2


//--------------------- .nv.info                  --------------------------
	.section	.nv.info,"",@"SHT_CUDA_INFO"
	.align	4


	//----- nvinfo : EIATTR_REGCOUNT
	.align		4
        /*0000*/ 	.byte	0x04, 0x2f
        /*0002*/ 	.short	(.L_1 - .L_0)
	.align		4
.L_0:
        /*0004*/ 	.word	index@(_Z16simpleTaskKerneljPfS_S_)
        /*0008*/ 	.word	0x00000013


	//----- nvinfo : EIATTR_FRAME_SIZE
	.align		4
.L_1:
        /*000c*/ 	.byte	0x04, 0x11
        /*000e*/ 	.short	(.L_3 - .L_2)
	.align		4
.L_2:
        /*0010*/ 	.word	index@($__internal_0_$__cuda_sm3x_div_rn_noftz_f32_slowpath)
        /*0014*/ 	.word	0x00000000


	//----- nvinfo : EIATTR_FRAME_SIZE
	.align		4
.L_3:
        /*0018*/ 	.byte	0x04, 0x11
        /*001a*/ 	.short	(.L_5 - .L_4)
	.align		4
.L_4:
        /*001c*/ 	.word	index@(_Z16simpleTaskKerneljPfS_S_)
        /*0020*/ 	.word	0x00000000


	//----- nvinfo : EIATTR_MIN_STACK_SIZE
	.align		4
.L_5:
        /*0024*/ 	.byte	0x04, 0x12
        /*0026*/ 	.short	(.L_7 - .L_6)
	.align		4
.L_6:
        /*0028*/ 	.word	index@(_Z16simpleTaskKerneljPfS_S_)
        /*002c*/ 	.word	0x00000000
.L_7:


//--------------------- .nv.compat                --------------------------
	.section	.nv.compat,"",@"SHT_CUDA_COMPAT_INFO"
	.align	4
        /*0000*/ 	.byte	0x02, 0x09, 0x00, 0x00, 0x02, 0x02, 0x01, 0x00, 0x02, 0x05, 0x05, 0x00, 0x03, 0x07, 0x01, 0x01
        /*0010*/ 	.byte	0x02, 0x03, 0x00, 0x00, 0x02, 0x06, 0x01, 0x00, 0x04, 0x0b, 0x08, 0x00, 0x01, 0x00, 0x00, 0x00
        /*0020*/ 	.byte	0x00, 0x00, 0x00, 0x00


//--------------------- .nv.info._Z16simpleTaskKerneljPfS_S_ --------------------------
	.section	.nv.info._Z16simpleTaskKerneljPfS_S_,"",@"SHT_CUDA_INFO"
	.sectionflags	@""
	.align	4


	//----- nvinfo : EIATTR_CUDA_API_VERSION
	.align		4
        /*0000*/ 	.byte	0x04, 0x37
        /*0002*/ 	.short	(.L_9 - .L_8)
.L_8:
        /*0004*/ 	.word	0x00000082


	//----- nvinfo : EIATTR_KPARAM_INFO
	.align		4
.L_9:
        /*0008*/ 	.byte	0x04, 0x17
        /*000a*/ 	.short	(.L_11 - .L_10)
.L_10:
        /*000c*/ 	.word	0x00000000
        /*0010*/ 	.short	0x0003
        /*0012*/ 	.short	0x0018
        /*0014*/ 	.byte	0x00, 0xf5, 0x21, 0x00


	//----- nvinfo : EIATTR_KPARAM_INFO
	.align		4
.L_11:
        /*0018*/ 	.byte	0x04, 0x17
        /*001a*/ 	.short	(.L_13 - .L_12)
.L_12:
        /*001c*/ 	.word	0x00000000
        /*0020*/ 	.short	0x0002
        /*0022*/ 	.short	0x0010
        /*0024*/ 	.byte	0x00, 0xf5, 0x21, 0x00


	//----- nvinfo : EIATTR_KPARAM_INFO
	.align		4
.L_13:
        /*0028*/ 	.byte	0x04, 0x17
        /*002a*/ 	.short	(.L_15 - .L_14)
.L_14:
        /*002c*/ 	.word	0x00000000
        /*0030*/ 	.short	0x0001
        /*0032*/ 	.short	0x0008
        /*0034*/ 	.byte	0x00, 0xf5, 0x21, 0x00


	//----- nvinfo : EIATTR_KPARAM_INFO
	.align		4
.L_15:
        /*0038*/ 	.byte	0x04, 0x17
        /*003a*/ 	.short	(.L_17 - .L_16)
.L_16:
        /*003c*/ 	.word	0x00000000
        /*0040*/ 	.short	0x0000
        /*0042*/ 	.short	0x0000
        /*0044*/ 	.byte	0x00, 0xf0, 0x11, 0x00


	//----- nvinfo : EIATTR_SPARSE_MMA_MASK
	.align		4
.L_17:
        /*0048*/ 	.byte	0x03, 0x50
        /*004a*/ 	.short	0x0000


	//----- nvinfo : EIATTR_MAXREG_COUNT
	.align		4
        /*004c*/ 	.byte	0x03, 0x1b
        /*004e*/ 	.short	0x00ff


	//----- nvinfo : EIATTR_MERCURY_ISA_VERSION
	.align		4
        /*0050*/ 	.byte	0x03, 0x5f
        /*0052*/ 	.short	0x0101


	//----- nvinfo : EIATTR_VRC_CTA_INIT_COUNT
	.align		4
        /*0054*/ 	.byte	0x02, 0x4a
	.zero		1
	.zero		1


	//----- nvinfo : EIATTR_EXIT_INSTR_OFFSETS
	.align		4
        /*0058*/ 	.byte	0x04, 0x1c
        /*005a*/ 	.short	(.L_19 - .L_18)


	//   ....[0]....
.L_18:
        /*005c*/ 	.word	0x00000070


	//   ....[1]....
        /*0060*/ 	.word	0x00000350


	//----- nvinfo : EIATTR_CRS_STACK_SIZE
	.align		4
.L_19:
        /*0064*/ 	.byte	0x04, 0x1e
        /*0066*/ 	.short	(.L_21 - .L_20)
.L_20:
        /*0068*/ 	.word	0x00000000


	//----- nvinfo : EIATTR_CBANK_PARAM_SIZE
	.align		4
.L_21:
        /*006c*/ 	.byte	0x03, 0x19
        /*006e*/ 	.short	0x0020


	//----- nvinfo : EIATTR_PARAM_CBANK
	.align		4
        /*0070*/ 	.byte	0x04, 0x0a
        /*0072*/ 	.short	(.L_23 - .L_22)
	.align		4
.L_22:
        /*0074*/ 	.word	index@(.nv.constant0._Z16simpleTaskKerneljPfS_S_)
        /*0078*/ 	.short	0x0380
        /*007a*/ 	.short	0x0020


	//----- nvinfo : EIATTR_SW_WAR
	.align		4
.L_23:
        /*007c*/ 	.byte	0x04, 0x36
        /*007e*/ 	.short	(.L_25 - .L_24)
.L_24:
        /*0080*/ 	.word	0x00000008
.L_25:


//--------------------- .nv.callgraph             --------------------------
	.section	.nv.callgraph,"",@"SHT_CUDA_CALLGRAPH"
	.align	4
	.sectionentsize	8
	.align		4
        /*0000*/ 	.word	0x00000000
	.align		4
        /*0004*/ 	.word	0xffffffff
	.align		4
        /*0008*/ 	.word	0x00000000
	.align		4
        /*000c*/ 	.word	0xfffffffe
	.align		4
        /*0010*/ 	.word	0x00000000
	.align		4
        /*0014*/ 	.word	0xfffffffd
	.align		4
        /*0018*/ 	.word	0x00000000
	.align		4
        /*001c*/ 	.word	0xfffffffc


//--------------------- .text._Z16simpleTaskKerneljPfS_S_ --------------------------
	.section	.text._Z16simpleTaskKerneljPfS_S_,"ax",@progbits
	.align	128
        .global         _Z16simpleTaskKerneljPfS_S_
        .type           _Z16simpleTaskKerneljPfS_S_,@function
        .size           _Z16simpleTaskKerneljPfS_S_,(.L_x_18 - _Z16simpleTaskKerneljPfS_S_)
        .other          _Z16simpleTaskKerneljPfS_S_,@"STO_CUDA_ENTRY STV_DEFAULT"
_Z16simpleTaskKerneljPfS_S_:
.text._Z16simpleTaskKerneljPfS_S_:
[----:B------:R-:W-:Y:S01]  /*0000*/  LDC R1, c[0x0][0x37c] ;  /* 0x0000df00ff017b82 */ /* 0x000fe20000000800 */
[----:B------:R-:W0:Y:S01]  /*0010*/  S2R R8, SR_CTAID.X ;  /* 0x0000000000087919 */ /* 0x000e220000002500 */
[----:B------:R-:W0:Y:S01]  /*0020*/  LDCU UR4, c[0x0][0x360] ;  /* 0x00006c00ff0477ac */ /* 0x000e220008000800 */
[----:B------:R-:W0:Y:S01]  /*0030*/  S2R R3, SR_TID.X ;  /* 0x0000000000037919 */ /* 0x000e220000002100 */
[----:B------:R-:W1:Y:S01]  /*0040*/  LDCU UR5, c[0x0][0x380] ;  /* 0x00007000ff0577ac */ /* 0x000e620008000800 */
[----:B0-----:R-:W-:-:S05]  /*0050*/  IMAD R8, R8, UR4, R3 ;  /* 0x0000000408087c24 */ /* 0x001fca000f8e0203 */
[----:B-1----:R-:W-:-:S13]  /*0060*/  ISETP.GE.U32.AND P0, PT, R8, UR5, PT ;  /* 0x0000000508007c0c */ /* 0x002fda000bf06070 */
[----:B------:R-:W-:Y:S05]  /*0070*/  @P0 EXIT ;  /* 0x000000000000094d */ /* 0x000fea0003800000 */
[----:B------:R-:W0:Y:S01]  /*0080*/  LDC.64 R4, c[0x0][0x388] ;  /* 0x0000e200ff047b82 */ /* 0x000e220000000a00 */
[----:B------:R-:W1:Y:S01]  /*0090*/  LDCU.64 UR4, c[0x0][0x358] ;  /* 0x00006b00ff0477ac */ /* 0x000e620008000a00 */
[----:B0-----:R-:W-:-:S05]  /*00a0*/  IMAD.WIDE.U32 R4, R8, 0x4, R4 ;  /* 0x0000000408047825 */ /* 0x001fca00078e0004 */
[----:B-1----:R-:W2:Y:S01]  /*00b0*/  LDG.E R3, desc[UR4][R4.64] ;  /* 0x0000000404037981 */ /* 0x002ea2000c1e1900 */
[----:B------:R-:W-:Y:S01]  /*00c0*/  BSSY.RECONVERGENT B0, `(.L_x_0) ;  /* 0x0000027000007945 */ /* 0x000fe20003800200 */
[----:B--2---:R-:W-:-:S13]  /*00d0*/  FSETP.NEU.AND P0, PT, R3, RZ, PT ;  /* 0x000000ff0300720b */ /* 0x004fda0003f0d000 */
[----:B------:R-:W-:Y:S05]  /*00e0*/  @!P0 BRA `(.L_x_1) ;  /* 0x0000000000908947 */ /* 0x000fea0003800000 */
[----:B------:R-:W0:Y:S02]  /*00f0*/  LDC.64 R6, c[0x0][0x390] ;  /* 0x0000e400ff067b82 */ /* 0x000e240000000a00 */
[----:B0-----:R-:W-:-:S05]  /*0100*/  IMAD.WIDE.U32 R6, R8, 0x4, R6 ;  /* 0x0000000408067825 */ /* 0x001fca00078e0006 */
[----:B------:R-:W2:Y:S01]  /*0110*/  LDG.E R0, desc[UR4][R6.64] ;  /* 0x0000000406007981 */ /* 0x000ea2000c1e1900 */
[----:B------:R-:W0:Y:S01]  /*0120*/  MUFU.RCP R2, R3 ;  /* 0x0000000300027308 */ /* 0x000e220000001000 */
[----:B------:R-:W-:Y:S01]  /*0130*/  BSSY.RECONVERGENT B1, `(.L_x_2) ;  /* 0x000000b000017945 */ /* 0x000fe20003800200 */
[----:B0-----:R-:W-:-:S04]  /*0140*/  FFMA R9, -R3, R2, 1 ;  /* 0x3f80000003097423 */ /* 0x001fc80000000102 */
[----:B------:R-:W-:Y:S02]  /*0150*/  FFMA R9, R2, R9, R2 ;  /* 0x0000000902097223 */ /* 0x000fe40000000002 */
[----:B--2---:R-:W0:Y:S02]  /*0160*/  FCHK P0, R0, R3 ;  /* 0x0000000300007302 */ /* 0x004e240000000000 */
[----:B------:R-:W-:-:S04]  /*0170*/  FFMA R2, R0, R9, RZ ;  /* 0x0000000900027223 */ /* 0x000fc800000000ff */
[----:B------:R-:W-:-:S04]  /*0180*/  FFMA R10, -R3, R2, R0 ;  /* 0x00000002030a7223 */ /* 0x000fc80000000100 */
[----:B------:R-:W-:Y:S01]  /*0190*/  FFMA R11, R9, R10, R2 ;  /* 0x0000000a090b7223 */ /* 0x000fe20000000002 */
[----:B0-----:R-:W-:Y:S06]  /*01a0*/  @!P0 BRA `(.L_x_3) ;  /* 0x00000000000c8947 */ /* 0x001fec0003800000 */
[----:B------:R-:W-:-:S07]  /*01b0*/  MOV R2, 0x1d0 ;  /* 0x000001d000027802 */ /* 0x000fce0000000f00 */
[----:B------:R-:W-:Y:S05]  /*01c0*/  CALL.REL.NOINC `($__internal_0_$__cuda_sm3x_div_rn_noftz_f32_slowpath) ;  /* 0x0000000000647944 */ /* 0x000fea0003c00000 */
[----:B------:R-:W-:-:S07]  /*01d0*/  IMAD.MOV.U32 R11, RZ, RZ, R0 ;  /* 0x000000ffff0b7224 */ /* 0x000fce00078e0000 */
.L_x_3:
[----:B------:R-:W-:Y:S05]  /*01e0*/  BSYNC.RECONVERGENT B1 ;  /* 0x0000000000017941 */ /* 0x000fea0003800200 */
.L_x_2:
[----:B------:R-:W0:Y:S01]  /*01f0*/  LDC.64 R2, c[0x0][0x398] ;  /* 0x0000e600ff027b82 */ /* 0x000e220000000a00 */
[----:B------:R1:W-:Y:S04]  /*0200*/  STG.E desc[UR4][R6.64], R11 ;  /* 0x0000000b06007986 */ /* 0x0003e8000c101904 */
[----:B------:R-:W2:Y:S01]  /*0210*/  LDG.E R13, desc[UR4][R4.64] ;  /* 0x00000004040d7981 */ /* 0x000ea2000c1e1900 */
[----:B0-----:R-:W-:-:S05]  /*0220*/  IMAD.WIDE.U32 R8, R8, 0x4, R2 ;  /* 0x0000000408087825 */ /* 0x001fca00078e0002 */
[----:B------:R-:W3:Y:S01]  /*0230*/  LDG.E R0, desc[UR4][R8.64] ;  /* 0x0000000408007981 */ /* 0x000ee2000c1e1900 */
[----:B------:R-:W-:Y:S01]  /*0240*/  BSSY.RECONVERGENT B1, `(.L_x_4) ;  /* 0x000000d000017945 */ /* 0x000fe20003800200 */
[----:B--2---:R-:W0:Y:S02]  /*0250*/  MUFU.RCP R2, R13 ;  /* 0x0000000d00027308 */ /* 0x004e240000001000 */
[----:B0-----:R-:W-:-:S04]  /*0260*/  FFMA R3, -R13, R2, 1 ;  /* 0x3f8000000d037423 */ /* 0x001fc80000000102 */
[----:B------:R-:W-:Y:S02]  /*0270*/  FFMA R3, R2, R3, R2 ;  /* 0x0000000302037223 */ /* 0x000fe40000000002 */
[----:B---3--:R-:W0:Y:S02]  /*0280*/  FCHK P0, R0, R13 ;  /* 0x0000000d00007302 */ /* 0x008e240000000000 */
[----:B------:R-:W-:-:S04]  /*0290*/  FFMA R2, R0, R3, RZ ;  /* 0x0000000300027223 */ /* 0x000fc800000000ff */
[----:B------:R-:W-:-:S04]  /*02a0*/  FFMA R10, -R13, R2, R0 ;  /* 0x000000020d0a7223 */ /* 0x000fc80000000100 */
[----:B------:R-:W-:Y:S01]  /*02b0*/  FFMA R3, R3, R10, R2 ;  /* 0x0000000a03037223 */ /* 0x000fe20000000002 */
[----:B01----:R-:W-:Y:S06]  /*02c0*/  @!P0 BRA `(.L_x_5) ;  /* 0x0000000000108947 */ /* 0x003fec0003800000 */
[----:B------:R-:W-:Y:S01]  /*02d0*/  IMAD.MOV.U32 R3, RZ, RZ, R13 ;  /* 0x000000ffff037224 */ /* 0x000fe200078e000d */
[----:B------:R-:W-:-:S07]  /*02e0*/  MOV R2, 0x300 ;  /* 0x0000030000027802 */ /* 0x000fce0000000f00 */
[----:B------:R-:W-:Y:S05]  /*02f0*/  CALL.REL.NOINC `($__internal_0_$__cuda_sm3x_div_rn_noftz_f32_slowpath) ;  /* 0x0000000000187944 */ /* 0x000fea0003c00000 */
[----:B------:R-:W-:-:S07]  /*0300*/  IMAD.MOV.U32 R3, RZ, RZ, R0 ;  /* 0x000000ffff037224 */ /* 0x000fce00078e0000 */
.L_x_5:
[----:B------:R-:W-:Y:S05]  /*0310*/  BSYNC.RECONVERGENT B1 ;  /* 0x0000000000017941 */ /* 0x000fea0003800200 */
.L_x_4:
[----:B------:R0:W-:Y:S02]  /*0320*/  STG.E desc[UR4][R8.64], R3 ;  /* 0x0000000308007986 */ /* 0x0001e4000c101904 */
.L_x_1:
[----:B------:R-:W-:Y:S05]  /*0330*/  BSYNC.RECONVERGENT B0 ;  /* 0x0000000000007941 */ /* 0x000fea0003800200 */
.L_x_0:
[----:B------:R-:W-:Y:S01]  /*0340*/  STG.E desc[UR4][R4.64], RZ ;  /* 0x000000ff04007986 */ /* 0x000fe2000c101904 */
[----:B------:R-:W-:Y:S05]  /*0350*/  EXIT ;  /* 0x000000000000794d */ /* 0x000fea0003800000 */
        .weak           $__internal_0_$__cuda_sm3x_div_rn_noftz_f32_slowpath
        .type           $__internal_0_$__cuda_sm3x_div_rn_noftz_f32_slowpath,@function
        .size           $__internal_0_$__cuda_sm3x_div_rn_noftz_f32_slowpath,(.L_x_18 - $__internal_0_$__cuda_sm3x_div_rn_noftz_f32_slowpath)
$__internal_0_$__cuda_sm3x_div_rn_noftz_f32_slowpath:
[----:B------:R-:W-:Y:S01]  /*0360*/  SHF.R.U32.HI R11, RZ, 0x17, R3 ;  /* 0x00000017ff0b7819 */ /* 0x000fe20000011603 */
[----:B------:R-:W-:Y:S01]  /*0370*/  BSSY.RECONVERGENT B2, `(.L_x_6) ;  /* 0x0000062000027945 */ /* 0x000fe20003800200 */
[----:B------:R-:W-:Y:S02]  /*0380*/  SHF.R.U32.HI R10, RZ, 0x17, R0 ;  /* 0x00000017ff0a7819 */ /* 0x000fe40000011600 */
[----:B------:R-:W-:Y:S02]  /*0390*/  LOP3.LUT R11, R11, 0xff, RZ, 0xc0, !PT ;  /* 0x000000ff0b0b7812 */ /* 0x000fe400078ec0ff */
[----:B------:R-:W-:-:S03]  /*03a0*/  LOP3.LUT R14, R10, 0xff, RZ, 0xc0, !PT ;  /* 0x000000ff0a0e7812 */ /* 0x000fc600078ec0ff */
[----:B------:R-:W-:Y:S02]  /*03b0*/  VIADD R13, R11, 0xffffffff ;  /* 0xffffffff0b0d7836 */ /* 0x000fe40000000000 */
[----:B------:R-:W-:-:S03]  /*03c0*/  VIADD R12, R14, 0xffffffff ;  /* 0xffffffff0e0c7836 */ /* 0x000fc60000000000 */
[----:B------:R-:W-:-:S04]  /*03d0*/  ISETP.GT.U32.AND P0, PT, R13, 0xfd, PT ;  /* 0x000000fd0d00780c */ /* 0x000fc80003f04070 */
[----:B------:R-:W-:-:S13]  /*03e0*/  ISETP.GT.U32.OR P0, PT, R12, 0xfd, P0 ;  /* 0x000000fd0c00780c */ /* 0x000fda0000704470 */
[----:B------:R-:W-:Y:S01]  /*03f0*/  @!P0 IMAD.MOV.U32 R10, RZ, RZ, RZ ;  /* 0x000000ffff0a8224 */ /* 0x000fe200078e00ff */
[----:B------:R-:W-:Y:S06]  /*0400*/  @!P0 BRA `(.L_x_7) ;  /* 0x00000000005c8947 */ /* 0x000fec0003800000 */
[----:B------:R-:W-:Y:S02]  /*0410*/  FSETP.GTU.FTZ.AND P0, PT, |R0|, +INF , PT ;  /* 0x7f8000000000780b */ /* 0x000fe40003f1c200 */
[----:B------:R-:W-:-:S04]  /*0420*/  FSETP.GTU.FTZ.AND P1, PT, |R3|, +INF , PT ;  /* 0x7f8000000300780b */ /* 0x000fc80003f3c200 */
[----:B------:R-:W-:-:S13]  /*0430*/  PLOP3.LUT P0, PT, P0, P1, PT, 0xf8, 0x8f ;  /* 0x00000000008f781c */ /* 0x000fda0000703f70 */
[----:B------:R-:W-:Y:S05]  /*0440*/  @P0 BRA `(.L_x_8) ;  /* 0x00000004004c0947 */ /* 0x000fea0003800000 */
[----:B------:R-:W-:-:S13]  /*0450*/  LOP3.LUT P0, RZ, R3, 0x7fffffff, R0, 0xc8, !PT ;  /* 0x7fffffff03ff7812 */ /* 0x000fda000780c800 */
[----:B------:R-:W-:Y:S05]  /*0460*/  @!P0 BRA `(.L_x_9) ;  /* 0x00000004003c8947 */ /* 0x000fea0003800000 */
[C---:B------:R-:W-:Y:S02]  /*0470*/  FSETP.NEU.FTZ.AND P2, PT, |R0|.reuse, +INF , PT ;  /* 0x7f8000000000780b */ /* 0x040fe40003f5d200 */
[----:B------:R-:W-:Y:S02]  /*0480*/  FSETP.NEU.FTZ.AND P1, PT, |R3|, +INF , PT ;  /* 0x7f8000000300780b */ /* 0x000fe40003f3d200 */
[----:B------:R-:W-:-:S11]  /*0490*/  FSETP.NEU.FTZ.AND P0, PT, |R0|, +INF , PT ;  /* 0x7f8000000000780b */ /* 0x000fd60003f1d200 */
[----:B------:R-:W-:Y:S05]  /*04a0*/  @!P1 BRA !P2, `(.L_x_9) ;  /* 0x00000004002c9947 */ /* 0x000fea0005000000 */
[----:B------:R-:W-:-:S04]  /*04b0*/  LOP3.LUT P2, RZ, R0, 0x7fffffff, RZ, 0xc0, !PT ;  /* 0x7fffffff00ff7812 */ /* 0x000fc8000784c0ff */
[----:B------:R-:W-:-:S13]  /*04c0*/  PLOP3.LUT P1, PT, P1, P2, PT, 0x2f, 0xf2 ;  /* 0x0000000000f2781c */ /* 0x000fda0000f24577 */
[----:B------:R-:W-:Y:S05]  /*04d0*/  @P1 BRA `(.L_x_10) ;  /* 0x0000000400181947 */ /* 0x000fea0003800000 */
[----:B------:R-:W-:-:S04]  /*04e0*/  LOP3.LUT P1, RZ, R3, 0x7fffffff, RZ, 0xc0, !PT ;  /* 0x7fffffff03ff7812 */ /* 0x000fc8000782c0ff */
[----:B------:R-:W-:-:S13]  /*04f0*/  PLOP3.LUT P0, PT, P0, P1, PT, 0x2f, 0xf2 ;  /* 0x0000000000f2781c */ /* 0x000fda0000702577 */
[----:B------:R-:W-:Y:S05]  /*0500*/  @P0 BRA `(.L_x_11) ;  /* 0x0000000400000947 */ /* 0x000fea0003800000 */
[----:B------:R-:W-:Y:S02]  /*0510*/  ISETP.GE.AND P0, PT, R12, RZ, PT ;  /* 0x000000ff0c00720c */ /* 0x000fe40003f06270 */
[----:B------:R-:W-:-:S11]  /*0520*/  ISETP.GE.AND P1, PT, R13, RZ, PT ;  /* 0x000000ff0d00720c */ /* 0x000fd60003f26270 */
[----:B------:R-:W-:Y:S02]  /*0530*/  @P0 IMAD.MOV.U32 R10, RZ, RZ, RZ ;  /* 0x000000ffff0a0224 */ /* 0x000fe400078e00ff */
[----:B------:R-:W-:Y:S01]  /*0540*/  @!P0 FFMA R0, R0, 1.84467440737095516160e+19, RZ ;  /* 0x5f80000000008823 */ /* 0x000fe200000000ff */
[----:B------:R-:W-:Y:S02]  /*0550*/  @!P0 IMAD.MOV.U32 R10, RZ, RZ, -0x40 ;  /* 0xffffffc0ff0a8424 */ /* 0x000fe400078e00ff */
[----:B------:R-:W-:Y:S02]  /*0560*/  @!P1 FFMA R3, R3, 1.84467440737095516160e+19, RZ ;  /* 0x5f80000003039823 */ /* 0x000fe400000000ff */
[----:B------:R-:W-:-:S07]  /*0570*/  @!P1 VIADD R10, R10, 0x40 ;  /* 0x000000400a0a9836 */ /* 0x000fce0000000000 */
.L_x_7:
[----:B------:R-:W-:Y:S01]  /*0580*/  LEA R12, R11, 0xc0800000, 0x17 ;  /* 0xc08000000b0c7811 */ /* 0x000fe200078eb8ff */
[----:B------:R-:W-:Y:S04]  /*0590*/  BSSY.RECONVERGENT B3, `(.L_x_12) ;  /* 0x0000036000037945 */ /* 0x000fe80003800200 */
[----:B------:R-:W-:Y:S02]  /*05a0*/  IMAD.IADD R12, R3, 0x1, -R12 ;  /* 0x00000001030c7824 */ /* 0x000fe400078e0a0c */
[----:B------:R-:W-:Y:S02]  /*05b0*/  VIADD R3, R14, 0xffffff81 ;  /* 0xffffff810e037836 */ /* 0x000fe40000000000 */
[----:B------:R-:W0:Y:S01]  /*05c0*/  MUFU.RCP R13, R12 ;  /* 0x0000000c000d7308 */ /* 0x000e220000001000 */
[----:B------:R-:W-:Y:S01]  /*05d0*/  FADD.FTZ R15, -R12, -RZ ;  /* 0x800000ff0c0f7221 */ /* 0x000fe20000010100 */
[C---:B------:R-:W-:Y:S01]  /*05e0*/  IMAD R0, R3.reuse, -0x800000, R0 ;  /* 0xff80000003007824 */ /* 0x040fe200078e0200 */
[----:B------:R-:W-:-:S05]  /*05f0*/  IADD3 R11, PT, PT, R3, 0x7f, -R11 ;  /* 0x0000007f030b7810 */ /* 0x000fca0007ffe80b */
[----:B------:R-:W-:Y:S02]  /*0600*/  IMAD.IADD R11, R11, 0x1, R10 ;  /* 0x000000010b0b7824 */ /* 0x000fe400078e020a */
[----:B0-----:R-:W-:-:S04]  /*0610*/  FFMA R14, R13, R15, 1 ;  /* 0x3f8000000d0e7423 */ /* 0x001fc8000000000f */
[----:B------:R-:W-:-:S04]  /*0620*/  FFMA R16, R13, R14, R13 ;  /* 0x0000000e0d107223 */ /* 0x000fc8000000000d */
[----:B------:R-:W-:-:S04]  /*0630*/  FFMA R13, R0, R16, RZ ;  /* 0x00000010000d7223 */ /* 0x000fc800000000ff */
[----:B------:R-:W-:-:S04]  /*0640*/  FFMA R14, R15, R13, R0 ;  /* 0x0000000d0f0e7223 */ /* 0x000fc80000000000 */
[----:B------:R-:W-:-:S04]  /*0650*/  FFMA R13, R16, R14, R13 ;  /* 0x0000000e100d7223 */ /* 0x000fc8000000000d */
[----:B------:R-:W-:-:S04]  /*0660*/  FFMA R14, R15, R13, R0 ;  /* 0x0000000d0f0e7223 */ /* 0x000fc80000000000 */
[----:B------:R-:W-:-:S05]  /*0670*/  FFMA R0, R16, R14, R13 ;  /* 0x0000000e10007223 */ /* 0x000fca000000000d */
[----:B------:R-:W-:-:S04]  /*0680*/  SHF.R.U32.HI R3, RZ, 0x17, R0 ;  /* 0x00000017ff037819 */ /* 0x000fc80000011600 */
[----:B------:R-:W-:-:S05]  /*0690*/  LOP3.LUT R3, R3, 0xff, RZ, 0xc0, !PT ;  /* 0x000000ff03037812 */ /* 0x000fca00078ec0ff */
[----:B------:R-:W-:-:S04]  /*06a0*/  IMAD.IADD R15, R3, 0x1, R11 ;  /* 0x00000001030f7824 */ /* 0x000fc800078e020b */
[----:B------:R-:W-:-:S05]  /*06b0*/  VIADD R3, R15, 0xffffffff ;  /* 0xffffffff0f037836 */ /* 0x000fca0000000000 */
[----:B------:R-:W-:-:S13]  /*06c0*/  ISETP.GE.U32.AND P0, PT, R3, 0xfe, PT ;  /* 0x000000fe0300780c */ /* 0x000fda0003f06070 */
[----:B------:R-:W-:Y:S05]  /*06d0*/  @!P0 BRA `(.L_x_13) ;  /* 0x0000000000808947 */ /* 0x000fea0003800000 */
[----:B------:R-:W-:-:S13]  /*06e0*/  ISETP.GT.AND P0, PT, R15, 0xfe, PT ;  /* 0x000000fe0f00780c */ /* 0x000fda0003f04270 */
[----:B------:R-:W-:Y:S05]  /*06f0*/  @P0 BRA `(.L_x_14) ;  /* 0x00000000006c0947 */ /* 0x000fea0003800000 */
[----:B------:R-:W-:-:S13]  /*0700*/  ISETP.GE.AND P0, PT, R15, 0x1, PT ;  /* 0x000000010f00780c */ /* 0x000fda0003f06270 */
[----:B------:R-:W-:Y:S05]  /*0710*/  @P0 BRA `(.L_x_15) ;  /* 0x0000000000740947 */ /* 0x000fea0003800000 */
[----:B------:R-:W-:Y:S02]  /*0720*/  ISETP.GE.AND P0, PT, R15, -0x18, PT ;  /* 0xffffffe80f00780c */ /* 0x000fe40003f06270 */
[----:B------:R-:W-:-:S11]  /*0730*/  LOP3.LUT R0, R0, 0x80000000, RZ, 0xc0, !PT ;  /* 0x8000000000007812 */ /* 0x000fd600078ec0ff */
[----:B------:R-:W-:Y:S05]  /*0740*/  @!P0 BRA `(.L_x_15) ;  /* 0x0000000000688947 */ /* 0x000fea0003800000 */
[CCC-:B------:R-:W-:Y:S01]  /*0750*/  FFMA.RZ R3, R16.reuse, R14.reuse, R13.reuse ;  /* 0x0000000e10037223 */ /* 0x1c0fe2000000c00d */
[C---:B------:R-:W-:Y:S02]  /*0760*/  VIADD R12, R15.reuse, 0x20 ;  /* 0x000000200f0c7836 */ /* 0x040fe40000000000 */
[CCC-:B------:R-:W-:Y:S01]  /*0770*/  FFMA.RM R10, R16.reuse, R14.reuse, R13.reuse ;  /* 0x0000000e100a7223 */ /* 0x1c0fe2000000400d */
[----:B------:R-:W-:Y:S02]  /*0780*/  ISETP.NE.AND P2, PT, R15, RZ, PT ;  /* 0x000000ff0f00720c */ /* 0x000fe40003f45270 */
[----:B------:R-:W-:Y:S01]  /*0790*/  LOP3.LUT R11, R3, 0x7fffff, RZ, 0xc0, !PT ;  /* 0x007fffff030b7812 */ /* 0x000fe200078ec0ff */
[----:B------:R-:W-:Y:S01]  /*07a0*/  FFMA.RP R3, R16, R14, R13 ;  /* 0x0000000e10037223 */ /* 0x000fe2000000800d */
[----:B------:R-:W-:Y:S01]  /*07b0*/  IMAD.MOV R13, RZ, RZ, -R15 ;  /* 0x000000ffff0d7224 */ /* 0x000fe200078e0a0f */
[----:B------:R-:W-:Y:S02]  /*07c0*/  ISETP.NE.AND P1, PT, R15, RZ, PT ;  /* 0x000000ff0f00720c */ /* 0x000fe40003f25270 */
[----:B------:R-:W-:-:S02]  /*07d0*/  LOP3.LUT R11, R11, 0x800000, RZ, 0xfc, !PT ;  /* 0x008000000b0b7812 */ /* 0x000fc400078efcff */
[----:B------:R-:W-:Y:S02]  /*07e0*/  FSETP.NEU.FTZ.AND P0, PT, R3, R10, PT ;  /* 0x0000000a0300720b */ /* 0x000fe40003f1d000 */
[----:B------:R-:W-:Y:S02]  /*07f0*/  SHF.L.U32 R12, R11, R12, RZ ;  /* 0x0000000c0b0c7219 */ /* 0x000fe400000006ff */
[----:B------:R-:W-:Y:S02]  /*0800*/  SEL R10, R13, RZ, P2 ;  /* 0x000000ff0d0a7207 */ /* 0x000fe40001000000 */
[----:B------:R-:W-:Y:S02]  /*0810*/  ISETP.NE.AND P1, PT, R12, RZ, P1 ;  /* 0x000000ff0c00720c */ /* 0x000fe40000f25270 */
[----:B------:R-:W-:Y:S02]  /*0820*/  SHF.R.U32.HI R10, RZ, R10, R11 ;  /* 0x0000000aff0a7219 */ /* 0x000fe4000001160b */
[----:B------:R-:W-:-:S02]  /*0830*/  PLOP3.LUT P0, PT, P0, P1, PT, 0xf8, 0x8f ;  /* 0x00000000008f781c */ /* 0x000fc40000703f70 */
[----:B------:R-:W-:Y:S02]  /*0840*/  SHF.R.U32.HI R12, RZ, 0x1, R10 ;  /* 0x00000001ff0c7819 */ /* 0x000fe4000001160a */
[----:B------:R-:W-:-:S04]  /*0850*/  SEL R3, RZ, 0x1, !P0 ;  /* 0x00000001ff037807 */ /* 0x000fc80004000000 */
[----:B------:R-:W-:-:S04]  /*0860*/  LOP3.LUT R3, R3, 0x1, R12, 0xf8, !PT ;  /* 0x0000000103037812 */ /* 0x000fc800078ef80c */
[----:B------:R-:W-:-:S05]  /*0870*/  LOP3.LUT R3, R3, R10, RZ, 0xc0, !PT ;  /* 0x0000000a03037212 */ /* 0x000fca00078ec0ff */
[----:B------:R-:W-:-:S05]  /*0880*/  IMAD.IADD R3, R12, 0x1, R3 ;  /* 0x000000010c037824 */ /* 0x000fca00078e0203 */
[----:B------:R-:W-:Y:S01]  /*0890*/  LOP3.LUT R0, R3, R0, RZ, 0xfc, !PT ;  /* 0x0000000003007212 */ /* 0x000fe200078efcff */
[----:B------:R-:W-:Y:S06]  /*08a0*/  BRA `(.L_x_15) ;  /* 0x0000000000107947 */ /* 0x000fec0003800000 */
.L_x_14:
[----:B------:R-:W-:-:S04]  /*08b0*/  LOP3.LUT R0, R0, 0x80000000, RZ, 0xc0, !PT ;  /* 0x8000000000007812 */ /* 0x000fc800078ec0ff */
[----:B------:R-:W-:Y:S01]  /*08c0*/  LOP3.LUT R0, R0, 0x7f800000, RZ, 0xfc, !PT ;  /* 0x7f80000000007812 */ /* 0x000fe200078efcff */
[----:B------:R-:W-:Y:S06]  /*08d0*/  BRA `(.L_x_15) ;  /* 0x0000000000047947 */ /* 0x000fec0003800000 */
.L_x_13:
[----:B------:R-:W-:-:S07]  /*08e0*/  IMAD R0, R11, 0x800000, R0 ;  /* 0x008000000b007824 */ /* 0x000fce00078e0200 */
.L_x_15:
[----:B------:R-:W-:Y:S05]  /*08f0*/  BSYNC.RECONVERGENT B3 ;  /* 0x0000000000037941 */ /* 0x000fea0003800200 */
.L_x_12:
[----:B------:R-:W-:Y:S05]  /*0900*/  BRA `(.L_x_16) ;  /* 0x0000000000207947 */ /* 0x000fea0003800000 */
.L_x_11:
[----:B------:R-:W-:-:S04]  /*0910*/  LOP3.LUT R0, R3, 0x80000000, R0, 0x48, !PT ;  /* 0x8000000003007812 */ /* 0x000fc800078e4800 */
[----:B------:R-:W-:Y:S01]  /*0920*/  LOP3.LUT R0, R0, 0x7f800000, RZ, 0xfc, !PT ;  /* 0x7f80000000007812 */ /* 0x000fe200078efcff */
[----:B------:R-:W-:Y:S06]  /*0930*/  BRA `(.L_x_16) ;  /* 0x0000000000147947 */ /* 0x000fec0003800000 */
.L_x_10:
[----:B------:R-:W-:Y:S01]  /*0940*/  LOP3.LUT R0, R3, 0x80000000, R0, 0x48, !PT ;  /* 0x8000000003007812 */ /* 0x000fe200078e4800 */
[----:B------:R-:W-:Y:S06]  /*0950*/  BRA `(.L_x_16) ;  /* 0x00000000000c7947 */ /* 0x000fec0003800000 */
.L_x_9:
[----:B------:R-:W0:Y:S01]  /*0960*/  MUFU.RSQ R0, -QNAN ;  /* 0xffc0000000007908 */ /* 0x000e220000001400 */
[----:B------:R-:W-:Y:S05]  /*0970*/  BRA `(.L_x_16) ;  /* 0x0000000000047947 */ /* 0x000fea0003800000 */
.L_x_8:
[----:B------:R-:W-:-:S07]  /*0980*/  FADD.FTZ R0, R0, R3 ;  /* 0x0000000300007221 */ /* 0x000fce0000010000 */
.L_x_16:
[----:B------:R-:W-:Y:S05]  /*0990*/  BSYNC.RECONVERGENT B2 ;  /* 0x0000000000027941 */ /* 0x000fea0003800200 */
.L_x_6:
[----:B------:R-:W-:-:S04]  /*09a0*/  IMAD.MOV.U32 R3, RZ, RZ, 0x0 ;  /* 0x00000000ff037424 */ /* 0x000fc800078e00ff */
[----:B0-----:R-:W-:Y:S05]  /*09b0*/  RET.REL.NODEC R2 `(_Z16simpleTaskKerneljPfS_S_) ;  /* 0xfffffff402907950 */ /* 0x001fea0003c3ffff */
.L_x_17:
[----:B------:R-:W-:-:S00]  /*09c0*/  BRA `(.L_x_17) ;  /* 0xfffffffc00fc7947 */ /* 0x000fc0000383ffff */
[----:B------:R-:W-:-:S00]  /*09d0*/  NOP ;  /* 0x0000000000007918 */ /* 0x000fc00000000000 */
        /* <DEDUP_REMOVED lines=10> */
.L_x_18:


//--------------------- .nv.shared.reserved.0     --------------------------
	.section	.nv.shared.reserved.0,"aw",@nobits
	.weak		__nv_reservedSMEM_offset_0_alias
	.size		__nv_reservedSMEM_offset_0_alias, 0, 64
	.other		__nv_reservedSMEM_offset_0_alias,@"STO_CUDA_RESERVED_SHARED STV_DEFAULT"
__nv_reservedSMEM_offset_0_alias:
	.zero		0
	.zero		64


//--------------------- .nv.constant0._Z16simpleTaskKerneljPfS_S_ --------------------------
	.section	.nv.constant0._Z16simpleTaskKerneljPfS_S_,"a",@progbits
	.sectionflags	@""
	.align	4
.nv.constant0._Z16simpleTaskKerneljPfS_S_:
	.zero		928


//--------------------- SYMBOLS --------------------------

	.type		.nv.reservedSmem.offset0,@object
	.size		.nv.reservedSmem.offset0,0x4
